//
// Generated by NVIDIA NVVM Compiler
//
// Compiler Build ID: CL-36424714
// Cuda compilation tools, release 13.0, V13.0.88
// Based on NVVM 20.0.0
//

.version 9.0
.target sm_100
.address_size 64

	// .globl	_Z9transposePfS_jj

.visible .entry _Z9transposePfS_jj(
	.param .u64 .ptr .align 1 _Z9transposePfS_jj_param_0,
	.param .u64 .ptr .align 1 _Z9transposePfS_jj_param_1,
	.param .u32 _Z9transposePfS_jj_param_2,
	.param .u32 _Z9transposePfS_jj_param_3
)
{
	.reg .pred 	%p<4>;
	.reg .b32 	%r<13>;
	.reg .b32 	%f<2>;
	.reg .b64 	%rd<9>;

	ld.param.u64 	%rd1, [_Z9transposePfS_jj_param_0];
	ld.param.u64 	%rd2, [_Z9transposePfS_jj_param_1];
	ld.param.u32 	%r3, [_Z9transposePfS_jj_param_2];
	ld.param.u32 	%r4, [_Z9transposePfS_jj_param_3];
	mov.u32 	%r5, %ntid.y;
	mov.u32 	%r6, %ctaid.y;
	mov.u32 	%r7, %tid.y;
	mad.lo.s32 	%r1, %r5, %r6, %r7;
	mov.u32 	%r8, %ntid.x;
	mov.u32 	%r9, %ctaid.x;
	mov.u32 	%r10, %tid.x;
	mad.lo.s32 	%r2, %r8, %r9, %r10;
	setp.ge.u32 	%p1, %r1, %r3;
	setp.ge.u32 	%p2, %r2, %r4;
	or.pred  	%p3, %p1, %p2;
	@%p3 bra 	$L__BB0_2;
	cvta.to.global.u64 	%rd3, %rd1;
	cvta.to.global.u64 	%rd4, %rd2;
	mad.lo.s32 	%r11, %r4, %r1, %r2;
	mad.lo.s32 	%r12, %r3, %r2, %r1;
	mul.wide.u32 	%rd5, %r11, 4;
	add.s64 	%rd6, %rd3, %rd5;
	ld.global.f32 	%f1, [%rd6];
	mul.wide.u32 	%rd7, %r12, 4;
	add.s64 	%rd8, %rd4, %rd7;
	st.global.f32 	[%rd8], %f1;
$L__BB0_2:
	ret;

}


// ===== COMPILED SASS (sm_100) =====

	.target	sm_100

	.elftype	@"ET_EXEC"


//--------------------- .note.nv.tkinfo           --------------------------
	.section	.note.nv.tkinfo,"",@"SHT_NOTE"
	.sectionflags	@"SHF_NOTE_NV_TKINFO"
	.tkinfo
        /*0018*/ 	.word	0x00000002
        /*0030*/ 	.string	""
        /*0030*/ 	.string	"ptxas"
        /*0030*/ 	.string	"Cuda compilation tools, release 13.0, V13.0.88"
        /*0030*/ 	.string	"Build cuda_13.0.r13.0/compiler.36424714_0"
        /*0030*/ 	.string	"-arch sm_100 -m 64 "



//--------------------- .note.nv.cuinfo           --------------------------
	.section	.note.nv.cuinfo,"",@"SHT_NOTE"
	.sectionflags	@"SHF_NOTE_NV_CUINFO"
        /*0018*/ 	.short	0x0002
        /*001a*/ 	.short	0x0064
        /*001c*/ 	.short	0x0082
	.zero		2


//--------------------- .nv.info                  --------------------------
	.section	.nv.info,"",@"SHT_CUDA_INFO"
	.align	4


	//----- nvinfo : EIATTR_REGCOUNT
	.align		4
        /*0000*/ 	.byte	0x04, 0x2f
        /*0002*/ 	.short	(.L_1 - .L_0)
	.align		4
.L_0:
        /*0004*/ 	.word	index@(_Z9transposePfS_jj)
        /*0008*/ 	.word	0x0000000a


	//----- nvinfo : EIATTR_FRAME_SIZE
	.align		4
.L_1:
        /*000c*/ 	.byte	0x04, 0x11
        /*000e*/ 	.short	(.L_3 - .L_2)
	.align		4
.L_2:
        /*0010*/ 	.word	index@(_Z9transposePfS_jj)
        /*0014*/ 	.word	0x00000000


	//----- nvinfo : EIATTR_MIN_STACK_SIZE
	.align		4
.L_3:
        /*0018*/ 	.byte	0x04, 0x12
        /*001a*/ 	.short	(.L_5 - .L_4)
	.align		4
.L_4:
        /*001c*/ 	.word	index@(_Z9transposePfS_jj)
        /*0020*/ 	.word	0x00000000
.L_5:


//--------------------- .nv.compat                --------------------------
	.section	.nv.compat,"",@"SHT_CUDA_COMPAT_INFO"
	.align	4
        /*0000*/ 	.byte	0x02, 0x09, 0x00, 0x00, 0x02, 0x02, 0x01, 0x00, 0x02, 0x05, 0x05, 0x00, 0x03, 0x07, 0x01, 0x01
        /*0010*/ 	.byte	0x02, 0x03, 0x00, 0x00, 0x02, 0x06, 0x01, 0x00, 0x04, 0x0b, 0x08, 0x00, 0x09, 0x00, 0x00, 0x00
        /*0020*/ 	.byte	0x00, 0x00, 0x00, 0x00


//--------------------- .nv.info._Z9transposePfS_jj --------------------------
	.section	.nv.info._Z9transposePfS_jj,"",@"SHT_CUDA_INFO"
	.sectionflags	@""
	.align	4


	//----- nvinfo : EIATTR_CUDA_API_VERSION
	.align		4
        /*0000*/ 	.byte	0x04, 0x37
        /*0002*/ 	.short	(.L_7 - .L_6)
.L_6:
        /*0004*/ 	.word	0x00000082


	//----- nvinfo : EIATTR_KPARAM_INFO
	.align		4
.L_7:
        /*0008*/ 	.byte	0x04, 0x17
        /*000a*/ 	.short	(.L_9 - .L_8)
.L_8:
        /*000c*/ 	.word	0x00000000
        /*0010*/ 	.short	0x0003
        /*0012*/ 	.short	0x0014
        /*0014*/ 	.byte	0x00, 0xf0, 0x11, 0x00


	//----- nvinfo : EIATTR_KPARAM_INFO
	.align		4
.L_9:
        /*0018*/ 	.byte	0x04, 0x17
        /*001a*/ 	.short	(.L_11 - .L_10)
.L_10:
        /*001c*/ 	.word	0x00000000
        /*0020*/ 	.short	0x0002
        /*0022*/ 	.short	0x0010
        /*0024*/ 	.byte	0x00, 0xf0, 0x11, 0x00


	//----- nvinfo : EIATTR_KPARAM_INFO
	.align		4
.L_11:
        /*0028*/ 	.byte	0x04, 0x17
        /*002a*/ 	.short	(.L_13 - .L_12)
.L_12:
        /*002c*/ 	.word	0x00000000
        /*0030*/ 	.short	0x0001
        /*0032*/ 	.short	0x0008
        /*0034*/ 	.byte	0x00, 0xf5, 0x21, 0x00


	//----- nvinfo : EIATTR_KPARAM_INFO
	.align		4
.L_13:
        /*0038*/ 	.byte	0x04, 0x17
        /*003a*/ 	.short	(.L_15 - .L_14)
.L_14:
        /*003c*/ 	.word	0x00000000
        /*0040*/ 	.short	0x0000
        /*0042*/ 	.short	0x0000
        /*0044*/ 	.byte	0x00, 0xf5, 0x21, 0x00


	//----- nvinfo : EIATTR_SPARSE_MMA_MASK
	.align		4
.L_15:
        /*0048*/ 	.byte	0x03, 0x50
        /*004a*/ 	.short	0x0000


	//----- nvinfo : EIATTR_MAXREG_COUNT
	.align		4
        /*004c*/ 	.byte	0x03, 0x1b
        /*004e*/ 	.short	0x00ff


	//----- nvinfo : EIATTR_MERCURY_ISA_VERSION
	.align		4
        /*0050*/ 	.byte	0x03, 0x5f
        /*0052*/ 	.short	0x0101


	//----- nvinfo : EIATTR_VRC_CTA_INIT_COUNT
	.align		4
        /*0054*/ 	.byte	0x02, 0x4a
	.zero		1
	.zero		1


	//----- nvinfo : EIATTR_EXIT_INSTR_OFFSETS
	.align		4
        /*0058*/ 	.byte	0x04, 0x1c
        /*005a*/ 	.short	(.L_17 - .L_16)


	//   ....[0]....
.L_16:
        /*005c*/ 	.word	0x000000c0


	//   ....[1]....
        /*0060*/ 	.word	0x00000160


	//----- nvinfo : EIATTR_CBANK_PARAM_SIZE
	.align		4
.L_17:
        /*0064*/ 	.byte	0x03, 0x19
        /*0066*/ 	.short	0x0018


	//----- nvinfo : EIATTR_PARAM_CBANK
	.align		4
        /*0068*/ 	.byte	0x04, 0x0a
        /*006a*/ 	.short	(.L_19 - .L_18)
	.align		4
.L_18:
        /*006c*/ 	.word	index@(.nv.constant0._Z9transposePfS_jj)
        /*0070*/ 	.short	0x0380
        /*0072*/ 	.short	0x0018


	//----- nvinfo : EIATTR_SW_WAR
	.align		4
.L_19:
        /*0074*/ 	.byte	0x04, 0x36
        /*0076*/ 	.short	(.L_21 - .L_20)
.L_20:
        /*0078*/ 	.word	0x00000008
.L_21:


//--------------------- .nv.callgraph             --------------------------
	.section	.nv.callgraph,"",@"SHT_CUDA_CALLGRAPH"
	.align	4
	.sectionentsize	8
	.align		4
        /*0000*/ 	.word	0x00000000
	.align		4
        /*0004*/ 	.word	0xffffffff
	.align		4
        /*0008*/ 	.word	0x00000000
	.align		4
        /*000c*/ 	.word	0xfffffffe
	.align		4
        /*0010*/ 	.word	0x00000000
	.align		4
        /*0014*/ 	.word	0xfffffffd
	.align		4
        /*0018*/ 	.word	0x00000000
	.align		4
        /*001c*/ 	.word	0xfffffffc


//--------------------- .text._Z9transposePfS_jj  --------------------------
	.section	.text._Z9transposePfS_jj,"ax",@progbits
	.align	128
        .global         _Z9transposePfS_jj
        .type           _Z9transposePfS_jj,@function
        .size           _Z9transposePfS_jj,(.L_x_1 - _Z9transposePfS_jj)
        .other          _Z9transposePfS_jj,@"STO_CUDA_ENTRY STV_DEFAULT"
_Z9transposePfS_jj:
.text._Z9transposePfS_jj:
[----:B------:R-:W-:Y:S01]  /*0000*/  LDC R1, c[0x0][0x37c] ;  /* 0x0000df00ff017b82 */ /* 0x000fe20000000800 */
[----:B------:R-:W0:Y:S01]  /*0010*/  S2R R7, SR_CTAID.X ;  /* 0x0000000000077919 */ /* 0x000e220000002500 */
[----:B------:R-:W1:Y:S01]  /*0020*/  LDCU UR4, c[0x0][0x364] ;  /* 0x00006c80ff0477ac */ /* 0x000e620008000800 */
[----:B------:R-:W0:Y:S01]  /*0030*/  S2R R2, SR_TID.X ;  /* 0x0000000000027919 */ /* 0x000e220000002100 */
[----:B------:R-:W0:Y:S01]  /*0040*/  LDCU UR5, c[0x0][0x360] ;  /* 0x00006c00ff0577ac */ /* 0x000e220008000800 */
[----:B------:R-:W1:Y:S01]  /*0050*/  S2R R0, SR_CTAID.Y ;  /* 0x0000000000007919 */ /* 0x000e620000002600 */
[----:B------:R-:W2:Y:S01]  /*0060*/  LDCU.64 UR6, c[0x0][0x390] ;  /* 0x00007200ff0677ac */ /* 0x000ea20008000a00 */
[----:B------:R-:W1:Y:S01]  /*0070*/  S2R R3, SR_TID.Y ;  /* 0x0000000000037919 */ /* 0x000e620000002200 */
[----:B0-----:R-:W-:-:S05]  /*0080*/  IMAD R7, R7, UR5, R2 ;  /* 0x0000000507077c24 */ /* 0x001fca000f8e0202 */
[----:B--2---:R-:W-:Y:S01]  /*0090*/  ISETP.GE.U32.AND P0, PT, R7, UR7, PT ;  /* 0x0000000707007c0c */ /* 0x004fe2000bf06070 */
[----:B-1----:R-:W-:-:S05]  /*00a0*/  IMAD R0, R0, UR4, R3 ;  /* 0x0000000400007c24 */ /* 0x002fca000f8e0203 */
[----:B------:R-:W-:-:S13]  /*00b0*/  ISETP.GE.U32.OR P0, PT, R0, UR6, P0 ;  /* 0x0000000600007c0c */ /* 0x000fda0008706470 */
[----:B------:R-:W-:Y:S05]  /*00c0*/  @P0 EXIT ;  /* 0x000000000000094d */ /* 0x000fea0003800000 */
[----:B------:R-:W0:Y:S01]  /*00d0*/  LDC.64 R2, c[0x0][0x380] ;  /* 0x0000e000ff027b82 */ /* 0x000e220000000a00 */
[----:B------:R-:W1:Y:S01]  /*00e0*/  LDCU.64 UR4, c[0x0][0x358] ;  /* 0x00006b00ff0477ac */ /* 0x000e620008000a00 */
[----:B------:R-:W-:-:S04]  /*00f0*/  IMAD R5, R0, UR7, R7 ;  /* 0x0000000700057c24 */ /* 0x000fc8000f8e0207 */
[----:B0-----:R-:W-:Y:S02]  /*0100*/  IMAD.WIDE.U32 R2, R5, 0x4, R2 ;  /* 0x0000000405027825 */ /* 0x001fe400078e0002 */
[----:B------:R-:W0:Y:S04]  /*0110*/  LDC.64 R4, c[0x0][0x388] ;  /* 0x0000e200ff047b82 */ /* 0x000e280000000a00 */
[----:B-1----:R-:W2:Y:S01]  /*0120*/  LDG.E R3, desc[UR4][R2.64] ;  /* 0x0000000402037981 */ /* 0x002ea2000c1e1900 */
[----:B------:R-:W-:-:S04]  /*0130*/  IMAD R7, R7, UR6, R0 ;  /* 0x0000000607077c24 */ /* 0x000fc8000f8e0200 */
[----:B0-----:R-:W-:-:S05]  /*0140*/  IMAD.WIDE.U32 R4, R7, 0x4, R4 ;  /* 0x0000000407047825 */ /* 0x001fca00078e0004 */
[----:B--2---:R-:W-:Y:S01]  /*0150*/  STG.E desc[UR4][R4.64], R3 ;  /* 0x0000000304007986 */ /* 0x004fe2000c101904 */
[----:B------:R-:W-:Y:S05]  /*0160*/  EXIT ;  /* 0x000000000000794d */ /* 0x000fea0003800000 */
.L_x_0:
[----:B------:R-:W-:-:S00]  /*0170*/  BRA `(.L_x_0) ;  /* 0xfffffffc00fc7947 */ /* 0x000fc0000383ffff */
[----:B------:R-:W-:-:S00]  /*0180*/  NOP ;  /* 0x0000000000007918 */ /* 0x000fc00000000000 */
[----:B------:R-:W-:-:S00]  /*0190*/  NOP ;  /* 0x0000000000007918 */ /* 0x000fc00000000000 */
[----:B------:R-:W-:-:S00]  /*01a0*/  NOP ;  /* 0x0000000000007918 */ /* 0x000fc00000000000 */
[----:B------:R-:W-:-:S00]  /*01b0*/  NOP ;  /* 0x0000000000007918 */ /* 0x000fc00000000000 */
[----:B------:R-:W-:-:S00]  /*01c0*/  NOP ;  /* 0x0000000000007918 */ /* 0x000fc00000000000 */
[----:B------:R-:W-:-:S00]  /*01d0*/  NOP ;  /* 0x0000000000007918 */ /* 0x000fc00000000000 */
[----:B------:R-:W-:-:S00]  /*01e0*/  NOP ;  /* 0x0000000000007918 */ /* 0x000fc00000000000 */
[----:B------:R-:W-:-:S00]  /*01f0*/  NOP ;  /* 0x0000000000007918 */ /* 0x000fc00000000000 */
.L_x_1:


//--------------------- .nv.shared.reserved.0     --------------------------
	.section	.nv.shared.reserved.0,"aw",@nobits
	.weak		__nv_reservedSMEM_offset_0_alias
	.size		__nv_reservedSMEM_offset_0_alias, 0, 64
	.other		__nv_reservedSMEM_offset_0_alias,@"STO_CUDA_RESERVED_SHARED STV_DEFAULT"
__nv_reservedSMEM_offset_0_alias:
	.zero		0
	.zero		64


//--------------------- .nv.constant0._Z9transposePfS_jj --------------------------
	.section	.nv.constant0._Z9transposePfS_jj,"a",@progbits
	.sectionflags	@""
	.align	4
.nv.constant0._Z9transposePfS_jj:
	.zero		920


//--------------------- SYMBOLS --------------------------

	.type		.nv.reservedSmem.offset0,@object
	.size		.nv.reservedSmem.offset0,0x4
